//
// Generated by NVIDIA NVVM Compiler
//
// Compiler Build ID: CL-36424714
// Cuda compilation tools, release 13.0, V13.0.88
// Based on NVVM 20.0.0
//

.version 9.0
.target sm_100
.address_size 64

	// .globl	_Z12sumReductionPiS_i
.extern .shared .align 16 .b8 shared_data[];

.visible .entry _Z12sumReductionPiS_i(
	.param .u64 .ptr .align 1 _Z12sumReductionPiS_i_param_0,
	.param .u64 .ptr .align 1 _Z12sumReductionPiS_i_param_1,
	.param .u32 _Z12sumReductionPiS_i_param_2
)
{
	.reg .pred 	%p<16>;
	.reg .b32 	%r<48>;
	.reg .b64 	%rd<9>;

	ld.param.u64 	%rd2, [_Z12sumReductionPiS_i_param_0];
	ld.param.u64 	%rd3, [_Z12sumReductionPiS_i_param_1];
	ld.param.u32 	%r13, [_Z12sumReductionPiS_i_param_2];
	mov.u32 	%r1, %tid.x;
	mov.u32 	%r2, %ntid.x;
	mov.u32 	%r3, %ctaid.x;
	mad.lo.s32 	%r45, %r3, %r2, %r1;
	setp.ge.u32 	%p1, %r45, %r13;
	mov.b32 	%r47, 0;
	@%p1 bra 	$L__BB0_3;
	mov.u32 	%r16, %nctaid.x;
	mul.lo.s32 	%r5, %r2, %r16;
	cvta.to.global.u64 	%rd1, %rd2;
	mov.b32 	%r47, 0;
$L__BB0_2:
	mul.wide.u32 	%rd4, %r45, 4;
	add.s64 	%rd5, %rd1, %rd4;
	ld.global.u32 	%r17, [%rd5];
	add.s32 	%r47, %r17, %r47;
	add.s32 	%r45, %r45, %r5;
	setp.lt.u32 	%p2, %r45, %r13;
	@%p2 bra 	$L__BB0_2;
$L__BB0_3:
	shfl.sync.down.b32	%r18|%p3, %r47, 16, 31, -1;
	add.s32 	%r19, %r18, %r47;
	shfl.sync.down.b32	%r20|%p4, %r19, 8, 31, -1;
	add.s32 	%r21, %r20, %r19;
	shfl.sync.down.b32	%r22|%p5, %r21, 4, 31, -1;
	add.s32 	%r23, %r22, %r21;
	shfl.sync.down.b32	%r24|%p6, %r23, 2, 31, -1;
	add.s32 	%r25, %r24, %r23;
	shfl.sync.down.b32	%r26|%p7, %r25, 1, 31, -1;
	add.s32 	%r11, %r26, %r25;
	and.b32  	%r27, %r1, 31;
	setp.ne.s32 	%p8, %r27, 0;
	@%p8 bra 	$L__BB0_5;
	shr.u32 	%r28, %r1, 3;
	mov.u32 	%r29, shared_data;
	add.s32 	%r30, %r29, %r28;
	st.shared.u32 	[%r30], %r11;
$L__BB0_5:
	bar.sync 	0;
	shr.u32 	%r31, %r2, 5;
	setp.ge.u32 	%p9, %r1, %r31;
	@%p9 bra 	$L__BB0_8;
	shl.b32 	%r32, %r1, 2;
	mov.u32 	%r33, shared_data;
	add.s32 	%r34, %r33, %r32;
	ld.shared.u32 	%r35, [%r34];
	shfl.sync.down.b32	%r36|%p10, %r35, 16, 31, -1;
	add.s32 	%r37, %r36, %r35;
	shfl.sync.down.b32	%r38|%p11, %r37, 8, 31, -1;
	add.s32 	%r39, %r38, %r37;
	shfl.sync.down.b32	%r40|%p12, %r39, 4, 31, -1;
	add.s32 	%r41, %r40, %r39;
	shfl.sync.down.b32	%r42|%p13, %r41, 2, 31, -1;
	add.s32 	%r43, %r42, %r41;
	shfl.sync.down.b32	%r44|%p14, %r43, 1, 31, -1;
	add.s32 	%r12, %r44, %r43;
	setp.ne.s32 	%p15, %r1, 0;
	@%p15 bra 	$L__BB0_8;
	cvta.to.global.u64 	%rd6, %rd3;
	mul.wide.u32 	%rd7, %r3, 4;
	add.s64 	%rd8, %rd6, %rd7;
	st.global.u32 	[%rd8], %r12;
$L__BB0_8:
	ret;

}


// ===== COMPILED SASS (sm_100) =====

	.target	sm_100

	.elftype	@"ET_EXEC"


//--------------------- .note.nv.tkinfo           --------------------------
	.section	.note.nv.tkinfo,"",@"SHT_NOTE"
	.sectionflags	@"SHF_NOTE_NV_TKINFO"
	.tkinfo
        /*0018*/ 	.word	0x00000002
        /*0030*/ 	.string	""
        /*0030*/ 	.string	"ptxas"
        /*0030*/ 	.string	"Cuda compilation tools, release 13.0, V13.0.88"
        /*0030*/ 	.string	"Build cuda_13.0.r13.0/compiler.36424714_0"
        /*0030*/ 	.string	"-arch sm_100 -m 64 "



//--------------------- .note.nv.cuinfo           --------------------------
	.section	.note.nv.cuinfo,"",@"SHT_NOTE"
	.sectionflags	@"SHF_NOTE_NV_CUINFO"
        /*0018*/ 	.short	0x0002
        /*001a*/ 	.short	0x0064
        /*001c*/ 	.short	0x0082
	.zero		2


//--------------------- .nv.info                  --------------------------
	.section	.nv.info,"",@"SHT_CUDA_INFO"
	.align	4


	//----- nvinfo : EIATTR_REGCOUNT
	.align		4
        /*0000*/ 	.byte	0x04, 0x2f
        /*0002*/ 	.short	(.L_1 - .L_0)
	.align		4
.L_0:
        /*0004*/ 	.word	index@(_Z12sumReductionPiS_i)
        /*0008*/ 	.word	0x0000000e


	//----- nvinfo : EIATTR_FRAME_SIZE
	.align		4
.L_1:
        /*000c*/ 	.byte	0x04, 0x11
        /*000e*/ 	.short	(.L_3 - .L_2)
	.align		4
.L_2:
        /*0010*/ 	.word	index@(_Z12sumReductionPiS_i)
        /*0014*/ 	.word	0x00000000


	//----- nvinfo : EIATTR_MIN_STACK_SIZE
	.align		4
.L_3:
        /*0018*/ 	.byte	0x04, 0x12
        /*001a*/ 	.short	(.L_5 - .L_4)
	.align		4
.L_4:
        /*001c*/ 	.word	index@(_Z12sumReductionPiS_i)
        /*0020*/ 	.word	0x00000000
.L_5:


//--------------------- .nv.compat                --------------------------
	.section	.nv.compat,"",@"SHT_CUDA_COMPAT_INFO"
	.align	4
        /*0000*/ 	.byte	0x02, 0x09, 0x00, 0x00, 0x02, 0x02, 0x01, 0x00, 0x02, 0x05, 0x05, 0x00, 0x03, 0x07, 0x01, 0x01
        /*0010*/ 	.byte	0x02, 0x03, 0x00, 0x00, 0x02, 0x06, 0x01, 0x00, 0x04, 0x0b, 0x08, 0x00, 0x09, 0x00, 0x00, 0x00
        /*0020*/ 	.byte	0x00, 0x00, 0x00, 0x00


//--------------------- .nv.info._Z12sumReductionPiS_i --------------------------
	.section	.nv.info._Z12sumReductionPiS_i,"",@"SHT_CUDA_INFO"
	.sectionflags	@""
	.align	4


	//----- nvinfo : EIATTR_CUDA_API_VERSION
	.align		4
        /*0000*/ 	.byte	0x04, 0x37
        /*0002*/ 	.short	(.L_7 - .L_6)
.L_6:
        /*0004*/ 	.word	0x00000082


	//----- nvinfo : EIATTR_KPARAM_INFO
	.align		4
.L_7:
        /*0008*/ 	.byte	0x04, 0x17
        /*000a*/ 	.short	(.L_9 - .L_8)
.L_8:
        /*000c*/ 	.word	0x00000000
        /*0010*/ 	.short	0x0002
        /*0012*/ 	.short	0x0010
        /*0014*/ 	.byte	0x00, 0xf0, 0x11, 0x00


	//----- nvinfo : EIATTR_KPARAM_INFO
	.align		4
.L_9:
        /*0018*/ 	.byte	0x04, 0x17
        /*001a*/ 	.short	(.L_11 - .L_10)
.L_10:
        /*001c*/ 	.word	0x00000000
        /*0020*/ 	.short	0x0001
        /*0022*/ 	.short	0x0008
        /*0024*/ 	.byte	0x00, 0xf5, 0x21, 0x00


	//----- nvinfo : EIATTR_KPARAM_INFO
	.align		4
.L_11:
        /*0028*/ 	.byte	0x04, 0x17
        /*002a*/ 	.short	(.L_13 - .L_12)
.L_12:
        /*002c*/ 	.word	0x00000000
        /*0030*/ 	.short	0x0000
        /*0032*/ 	.short	0x0000
        /*0034*/ 	.byte	0x00, 0xf5, 0x21, 0x00


	//----- nvinfo : EIATTR_SPARSE_MMA_MASK
	.align		4
.L_13:
        /*0038*/ 	.byte	0x03, 0x50
        /*003a*/ 	.short	0x0000


	//----- nvinfo : EIATTR_MAXREG_COUNT
	.align		4
        /*003c*/ 	.byte	0x03, 0x1b
        /*003e*/ 	.short	0x00ff


	//----- nvinfo : EIATTR_NUM_BARRIERS
	.align		4
        /*0040*/ 	.byte	0x02, 0x4c
        /*0042*/ 	.byte	0x01
	.zero		1


	//----- nvinfo : EIATTR_MERCURY_ISA_VERSION
	.align		4
        /*0044*/ 	.byte	0x03, 0x5f
        /*0046*/ 	.short	0x0101


	//----- nvinfo : EIATTR_COOP_GROUP_MASK_REGIDS
	.align		4
        /*0048*/ 	.byte	0x04, 0x29
        /*004a*/ 	.short	(.L_15 - .L_14)


	//   ....[0]....
.L_14:
        /*004c*/ 	.word	0xffffffff


	//   ....[1]....
        /*0050*/ 	.word	0xffffffff


	//   ....[2]....
        /*0054*/ 	.word	0xffffffff


	//   ....[3]....
        /*0058*/ 	.word	0xffffffff


	//   ....[4]....
        /*005c*/ 	.word	0xffffffff


	//   ....[5]....
        /*0060*/ 	.word	0xffffffff


	//   ....[6]....
        /*0064*/ 	.word	0xffffffff


	//   ....[7]....
        /*0068*/ 	.word	0xffffffff


	//   ....[8]....
        /*006c*/ 	.word	0xffffffff


	//   ....[9]....
        /*0070*/ 	.word	0xffffffff


	//----- nvinfo : EIATTR_COOP_GROUP_INSTR_OFFSETS
	.align		4
.L_15:
        /*0074*/ 	.byte	0x04, 0x28
        /*0076*/ 	.short	(.L_17 - .L_16)


	//   ....[0]....
.L_16:
        /*0078*/ 	.word	0x00000160


	//   ....[1]....
        /*007c*/ 	.word	0x000001d0


	//   ....[2]....
        /*0080*/ 	.word	0x00000210


	//   ....[3]....
        /*0084*/ 	.word	0x00000230


	//   ....[4]....
        /*0088*/ 	.word	0x00000250


	//   ....[5]....
        /*008c*/ 	.word	0x00000300


	//   ....[6]....
        /*0090*/ 	.word	0x00000320


	//   ....[7]....
        /*0094*/ 	.word	0x00000340


	//   ....[8]....
        /*0098*/ 	.word	0x00000360


	//   ....[9]....
        /*009c*/ 	.word	0x00000380


	//----- nvinfo : EIATTR_VRC_CTA_INIT_COUNT
	.align		4
.L_17:
        /*00a0*/ 	.byte	0x02, 0x4a
	.zero		1
	.zero		1


	//----- nvinfo : EIATTR_EXIT_INSTR_OFFSETS
	.align		4
        /*00a4*/ 	.byte	0x04, 0x1c
        /*00a6*/ 	.short	(.L_19 - .L_18)


	//   ....[0]....
.L_18:
        /*00a8*/ 	.word	0x00000290


	//   ....[1]....
        /*00ac*/ 	.word	0x00000390


	//   ....[2]....
        /*00b0*/ 	.word	0x000003e0


	//----- nvinfo : EIATTR_CRS_STACK_SIZE
	.align		4
.L_19:
        /*00b4*/ 	.byte	0x04, 0x1e
        /*00b6*/ 	.short	(.L_21 - .L_20)
.L_20:
        /*00b8*/ 	.word	0x00000000


	//----- nvinfo : EIATTR_CBANK_PARAM_SIZE
	.align		4
.L_21:
        /*00bc*/ 	.byte	0x03, 0x19
        /*00be*/ 	.short	0x0014


	//----- nvinfo : EIATTR_PARAM_CBANK
	.align		4
        /*00c0*/ 	.byte	0x04, 0x0a
        /*00c2*/ 	.short	(.L_23 - .L_22)
	.align		4
.L_22:
        /*00c4*/ 	.word	index@(.nv.constant0._Z12sumReductionPiS_i)
        /*00c8*/ 	.short	0x0380
        /*00ca*/ 	.short	0x0014


	//----- nvinfo : EIATTR_SW_WAR
	.align		4
.L_23:
        /*00cc*/ 	.byte	0x04, 0x36
        /*00ce*/ 	.short	(.L_25 - .L_24)
.L_24:
        /*00d0*/ 	.word	0x00000008
.L_25:


//--------------------- .nv.callgraph             --------------------------
	.section	.nv.callgraph,"",@"SHT_CUDA_CALLGRAPH"
	.align	4
	.sectionentsize	8
	.align		4
        /*0000*/ 	.word	0x00000000
	.align		4
        /*0004*/ 	.word	0xffffffff
	.align		4
        /*0008*/ 	.word	0x00000000
	.align		4
        /*000c*/ 	.word	0xfffffffe
	.align		4
        /*0010*/ 	.word	0x00000000
	.align		4
        /*0014*/ 	.word	0xfffffffd
	.align		4
        /*0018*/ 	.word	0x00000000
	.align		4
        /*001c*/ 	.word	0xfffffffc


//--------------------- .text._Z12sumReductionPiS_i --------------------------
	.section	.text._Z12sumReductionPiS_i,"ax",@progbits
	.align	128
        .global         _Z12sumReductionPiS_i
        .type           _Z12sumReductionPiS_i,@function
        .size           _Z12sumReductionPiS_i,(.L_x_4 - _Z12sumReductionPiS_i)
        .other          _Z12sumReductionPiS_i,@"STO_CUDA_ENTRY STV_DEFAULT"
_Z12sumReductionPiS_i:
.text._Z12sumReductionPiS_i:
[----:B------:R-:W-:Y:S01]  /*0000*/  LDC R1, c[0x0][0x37c] ;  /* 0x0000df00ff017b82 */ /* 0x000fe20000000800 */
[----:B------:R-:W0:Y:S01]  /*0010*/  S2R R3, SR_TID.X ;  /* 0x0000000000037919 */ /* 0x000e220000002100 */
[----:B------:R-:W0:Y:S01]  /*0020*/  LDCU UR5, c[0x0][0x360] ;  /* 0x00006c00ff0577ac */ /* 0x000e220008000800 */
[----:B------:R-:W-:Y:S01]  /*0030*/  BSSY.RECONVERGENT B0, `(.L_x_0) ;  /* 0x0000012000007945 */ /* 0x000fe20003800200 */
[----:B------:R-:W-:Y:S01]  /*0040*/  IMAD.MOV.U32 R8, RZ, RZ, RZ ;  /* 0x000000ffff087224 */ /* 0x000fe200078e00ff */
[----:B------:R-:W0:Y:S01]  /*0050*/  S2R R0, SR_CTAID.X ;  /* 0x0000000000007919 */ /* 0x000e220000002500 */
[----:B------:R-:W1:Y:S01]  /*0060*/  LDCU UR8, c[0x0][0x390] ;  /* 0x00007200ff0877ac */ /* 0x000e620008000800 */
[----:B------:R-:W2:Y:S01]  /*0070*/  LDCU.64 UR6, c[0x0][0x358] ;  /* 0x00006b00ff0677ac */ /* 0x000ea20008000a00 */
[----:B0-----:R-:W-:-:S05]  /*0080*/  IMAD R2, R0, UR5, R3 ;  /* 0x0000000500027c24 */ /* 0x001fca000f8e0203 */
[----:B-1----:R-:W-:-:S13]  /*0090*/  ISETP.GE.U32.AND P0, PT, R2, UR8, PT ;  /* 0x0000000802007c0c */ /* 0x002fda000bf06070 */
[----:B--2---:R-:W-:Y:S05]  /*00a0*/  @P0 BRA `(.L_x_1) ;  /* 0x0000000000280947 */ /* 0x004fea0003800000 */
[----:B------:R-:W0:Y:S01]  /*00b0*/  LDC R9, c[0x0][0x370] ;  /* 0x0000dc00ff097b82 */ /* 0x000e220000000800 */
[----:B------:R-:W-:-:S07]  /*00c0*/  IMAD.MOV.U32 R8, RZ, RZ, RZ ;  /* 0x000000ffff087224 */ /* 0x000fce00078e00ff */
[----:B------:R-:W1:Y:S01]  /*00d0*/  LDC.64 R6, c[0x0][0x380] ;  /* 0x0000e000ff067b82 */ /* 0x000e620000000a00 */
[----:B0-----:R-:W-:-:S07]  /*00e0*/  IMAD R9, R9, UR5, RZ ;  /* 0x0000000509097c24 */ /* 0x001fce000f8e02ff */
.L_x_2:
[----:B-1----:R-:W-:-:S06]  /*00f0*/  IMAD.WIDE.U32 R4, R2, 0x4, R6 ;  /* 0x0000000402047825 */ /* 0x002fcc00078e0006 */
[----:B------:R-:W2:Y:S01]  /*0100*/  LDG.E R5, desc[UR6][R4.64] ;  /* 0x0000000604057981 */ /* 0x000ea2000c1e1900 */
[----:B------:R-:W-:-:S04]  /*0110*/  IADD3 R2, PT, PT, R9, R2, RZ ;  /* 0x0000000209027210 */ /* 0x000fc80007ffe0ff */
[----:B------:R-:W-:Y:S01]  /*0120*/  ISETP.GE.U32.AND P0, PT, R2, UR8, PT ;  /* 0x0000000802007c0c */ /* 0x000fe2000bf06070 */
[----:B--2---:R-:W-:-:S12]  /*0130*/  IMAD.IADD R8, R5, 0x1, R8 ;  /* 0x0000000105087824 */ /* 0x004fd800078e0208 */
[----:B------:R-:W-:Y:S05]  /*0140*/  @!P0 BRA `(.L_x_2) ;  /* 0xfffffffc00e88947 */ /* 0x000fea000383ffff */
.L_x_1:
[----:B------:R-:W-:Y:S05]  /*0150*/  BSYNC.RECONVERGENT B0 ;  /* 0x0000000000007941 */ /* 0x000fea0003800200 */
.L_x_0:
[----:B------:R-:W0:Y:S01]  /*0160*/  SHFL.DOWN PT, R5, R8, 0x10, 0x1f ;  /* 0x0a001f0008057f89 */ /* 0x000e2200000e0000 */
[----:B------:R-:W-:Y:S01]  /*0170*/  LOP3.LUT P0, RZ, R3, 0x1f, RZ, 0xc0, !PT ;  /* 0x0000001f03ff7812 */ /* 0x000fe2000780c0ff */
[----:B------:R-:W-:-:S06]  /*0180*/  USHF.R.U32.HI UR4, URZ, 0x5, UR5 ;  /* 0x00000005ff047899 */ /* 0x000fcc0008011605 */
[----:B------:R-:W-:-:S06]  /*0190*/  ISETP.GE.U32.AND P1, PT, R3, UR4, PT ;  /* 0x0000000403007c0c */ /* 0x000fcc000bf26070 */
[----:B------:R-:W1:Y:S01]  /*01a0*/  @!P0 S2R R11, SR_CgaCtaId ;  /* 0x00000000000b8919 */ /* 0x000e620000008800 */
[----:B------:R-:W-:Y:S01]  /*01b0*/  @!P0 MOV R6, 0x400 ;  /* 0x0000040000068802 */ /* 0x000fe20000000f00 */
[----:B0-----:R-:W-:-:S05]  /*01c0*/  IMAD.IADD R5, R5, 0x1, R8 ;  /* 0x0000000105057824 */ /* 0x001fca00078e0208 */
[----:B------:R-:W0:Y:S01]  /*01d0*/  SHFL.DOWN PT, R2, R5, 0x8, 0x1f ;  /* 0x09001f0005027f89 */ /* 0x000e2200000e0000 */
[----:B-1----:R-:W-:-:S04]  /*01e0*/  @!P0 LEA R6, R11, R6, 0x18 ;  /* 0x000000060b068211 */ /* 0x002fc800078ec0ff */
[----:B------:R-:W-:Y:S02]  /*01f0*/  @!P0 LEA.HI R6, R3, R6, RZ, 0x1d ;  /* 0x0000000603068211 */ /* 0x000fe400078fe8ff */
[----:B0-----:R-:W-:-:S05]  /*0200*/  IADD3 R2, PT, PT, R5, R2, RZ ;  /* 0x0000000205027210 */ /* 0x001fca0007ffe0ff */
[----:B------:R-:W0:Y:S02]  /*0210*/  SHFL.DOWN PT, R7, R2, 0x4, 0x1f ;  /* 0x08801f0002077f89 */ /* 0x000e2400000e0000 */
[----:B0-----:R-:W-:-:S05]  /*0220*/  IMAD.IADD R7, R2, 0x1, R7 ;  /* 0x0000000102077824 */ /* 0x001fca00078e0207 */
[----:B------:R-:W0:Y:S02]  /*0230*/  SHFL.DOWN PT, R4, R7, 0x2, 0x1f ;  /* 0x08401f0007047f89 */ /* 0x000e2400000e0000 */
[----:B0-----:R-:W-:-:S05]  /*0240*/  IADD3 R4, PT, PT, R7, R4, RZ ;  /* 0x0000000407047210 */ /* 0x001fca0007ffe0ff */
[----:B------:R-:W0:Y:S02]  /*0250*/  SHFL.DOWN PT, R9, R4, 0x1, 0x1f ;  /* 0x08201f0004097f89 */ /* 0x000e2400000e0000 */
[----:B0-----:R-:W-:-:S05]  /*0260*/  IMAD.IADD R9, R4, 0x1, R9 ;  /* 0x0000000104097824 */ /* 0x001fca00078e0209 */
[----:B------:R0:W-:Y:S01]  /*0270*/  @!P0 STS [R6], R9 ;  /* 0x0000000906008388 */ /* 0x0001e20000000800 */
[----:B------:R-:W-:Y:S06]  /*0280*/  BAR.SYNC.DEFER_BLOCKING 0x0 ;  /* 0x0000000000007b1d */ /* 0x000fec0000010000 */
[----:B------:R-:W-:Y:S05]  /*0290*/  @P1 EXIT ;  /* 0x000000000000194d */ /* 0x000fea0003800000 */
[----:B------:R-:W1:Y:S01]  /*02a0*/  S2UR UR5, SR_CgaCtaId ;  /* 0x00000000000579c3 */ /* 0x000e620000008800 */
[----:B------:R-:W-:Y:S01]  /*02b0*/  UMOV UR4, 0x400 ;  /* 0x0000040000047882 */ /* 0x000fe20000000000 */
[----:B------:R-:W-:Y:S01]  /*02c0*/  ISETP.NE.AND P0, PT, R3, RZ, PT ;  /* 0x000000ff0300720c */ /* 0x000fe20003f05270 */
[----:B-1----:R-:W-:-:S06]  /*02d0*/  ULEA UR4, UR5, UR4, 0x18 ;  /* 0x0000000405047291 */ /* 0x002fcc000f8ec0ff */
[----:B------:R-:W-:-:S06]  /*02e0*/  LEA R2, R3, UR4, 0x2 ;  /* 0x0000000403027c11 */ /* 0x000fcc000f8e10ff */
[----:B------:R-:W1:Y:S04]  /*02f0*/  LDS R2, [R2] ;  /* 0x0000000002027984 */ /* 0x000e680000000800 */
[----:B-1----:R-:W1:Y:S02]  /*0300*/  SHFL.DOWN PT, R5, R2, 0x10, 0x1f ;  /* 0x0a001f0002057f89 */ /* 0x002e6400000e0000 */
[----:B-1----:R-:W-:-:S05]  /*0310*/  IADD3 R5, PT, PT, R2, R5, RZ ;  /* 0x0000000502057210 */ /* 0x002fca0007ffe0ff */
[----:B------:R-:W1:Y:S02]  /*0320*/  SHFL.DOWN PT, R4, R5, 0x8, 0x1f ;  /* 0x09001f0005047f89 */ /* 0x000e6400000e0000 */
[----:B-1----:R-:W-:-:S05]  /*0330*/  IMAD.IADD R4, R5, 0x1, R4 ;  /* 0x0000000105047824 */ /* 0x002fca00078e0204 */
[----:B------:R-:W1:Y:S02]  /*0340*/  SHFL.DOWN PT, R7, R4, 0x4, 0x1f ;  /* 0x08801f0004077f89 */ /* 0x000e6400000e0000 */
[----:B-1----:R-:W-:-:S05]  /*0350*/  IADD3 R7, PT, PT, R4, R7, RZ ;  /* 0x0000000704077210 */ /* 0x002fca0007ffe0ff */
[----:B0-----:R-:W0:Y:S02]  /*0360*/  SHFL.DOWN PT, R6, R7, 0x2, 0x1f ;  /* 0x08401f0007067f89 */ /* 0x001e2400000e0000 */
[----:B0-----:R-:W-:-:S05]  /*0370*/  IMAD.IADD R6, R7, 0x1, R6 ;  /* 0x0000000107067824 */ /* 0x001fca00078e0206 */
[----:B------:R0:W1:Y:S01]  /*0380*/  SHFL.DOWN PT, R9, R6, 0x1, 0x1f ;  /* 0x08201f0006097f89 */ /* 0x00006200000e0000 */
[----:B------:R-:W-:Y:S05]  /*0390*/  @P0 EXIT ;  /* 0x000000000000094d */ /* 0x000fea0003800000 */
[----:B------:R-:W2:Y:S01]  /*03a0*/  LDC.64 R2, c[0x0][0x388] ;  /* 0x0000e200ff027b82 */ /* 0x000ea20000000a00 */
[----:B-1----:R-:W-:Y:S01]  /*03b0*/  IADD3 R9, PT, PT, R6, R9, RZ ;  /* 0x0000000906097210 */ /* 0x002fe20007ffe0ff */
[----:B--2---:R-:W-:-:S05]  /*03c0*/  IMAD.WIDE.U32 R2, R0, 0x4, R2 ;  /* 0x0000000400027825 */ /* 0x004fca00078e0002 */
[----:B------:R-:W-:Y:S01]  /*03d0*/  STG.E desc[UR6][R2.64], R9 ;  /* 0x0000000902007986 */ /* 0x000fe2000c101906 */
[----:B------:R-:W-:Y:S05]  /*03e0*/  EXIT ;  /* 0x000000000000794d */ /* 0x000fea0003800000 */
.L_x_3:
[----:B------:R-:W-:-:S00]  /*03f0*/  BRA `(.L_x_3) ;  /* 0xfffffffc00fc7947 */ /* 0x000fc0000383ffff */
[----:B------:R-:W-:-:S00]  /*0400*/  NOP ;  /* 0x0000000000007918 */ /* 0x000fc00000000000 */
[----:B------:R-:W-:-:S00]  /*0410*/  NOP ;  /* 0x0000000000007918 */ /* 0x000fc00000000000 */
[----:B------:R-:W-:-:S00]  /*0420*/  NOP ;  /* 0x0000000000007918 */ /* 0x000fc00000000000 */
[----:B------:R-:W-:-:S00]  /*0430*/  NOP ;  /* 0x0000000000007918 */ /* 0x000fc00000000000 */
[----:B------:R-:W-:-:S00]  /*0440*/  NOP ;  /* 0x0000000000007918 */ /* 0x000fc00000000000 */
[----:B------:R-:W-:-:S00]  /*0450*/  NOP ;  /* 0x0000000000007918 */ /* 0x000fc00000000000 */
[----:B------:R-:W-:-:S00]  /*0460*/  NOP ;  /* 0x0000000000007918 */ /* 0x000fc00000000000 */
[----:B------:R-:W-:-:S00]  /*0470*/  NOP ;  /* 0x0000000000007918 */ /* 0x000fc00000000000 */
.L_x_4:


//--------------------- .nv.shared._Z12sumReductionPiS_i --------------------------
	.section	.nv.shared._Z12sumReductionPiS_i,"aw",@nobits
	.sectionflags	@""
	.align	16
	.zero		1024


//--------------------- .nv.shared.reserved.0     --------------------------
	.section	.nv.shared.reserved.0,"aw",@nobits
	.weak		__nv_reservedSMEM_offset_0_alias
	.size		__nv_reservedSMEM_offset_0_alias, 0, 64
	.other		__nv_reservedSMEM_offset_0_alias,@"STO_CUDA_RESERVED_SHARED STV_DEFAULT"
__nv_reservedSMEM_offset_0_alias:
	.zero		0
	.zero		64


//--------------------- .nv.constant0._Z12sumReductionPiS_i --------------------------
	.section	.nv.constant0._Z12sumReductionPiS_i,"a",@progbits
	.sectionflags	@""
	.align	4
.nv.constant0._Z12sumReductionPiS_i:
	.zero		916


//--------------------- SYMBOLS --------------------------

	.type		.nv.reservedSmem.offset0,@object
	.size		.nv.reservedSmem.offset0,0x4
	.type		.nv.reservedSmem.cap,@object
	.size		.nv.reservedSmem.cap,0x4
